//
// Generated by NVIDIA NVVM Compiler
//
// Compiler Build ID: CL-36424714
// Cuda compilation tools, release 13.0, V13.0.88
// Based on NVVM 20.0.0
//

.version 9.0
.target sm_100
.address_size 64

	// .globl	_Z16reduction_KerneliPfS_

.visible .entry _Z16reduction_KerneliPfS_(
	.param .u32 _Z16reduction_KerneliPfS__param_0,
	.param .u64 .ptr .align 1 _Z16reduction_KerneliPfS__param_1,
	.param .u64 .ptr .align 1 _Z16reduction_KerneliPfS__param_2
)
{
	.reg .pred 	%p<7>;
	.reg .b32 	%r<27>;
	.reg .b32 	%f<17>;
	.reg .b64 	%rd<11>;

	ld.param.u32 	%r11, [_Z16reduction_KerneliPfS__param_0];
	ld.param.u64 	%rd5, [_Z16reduction_KerneliPfS__param_1];
	ld.param.u64 	%rd4, [_Z16reduction_KerneliPfS__param_2];
	cvta.to.global.u64 	%rd1, %rd5;
	mov.u32 	%r12, %ctaid.x;
	mov.u32 	%r13, %ntid.x;
	mov.u32 	%r14, %tid.x;
	mad.lo.s32 	%r1, %r12, %r13, %r14;
	mov.u32 	%r15, %nctaid.x;
	mul.lo.s32 	%r16, %r13, %r15;
	div.u32 	%r2, %r11, %r16;
	setp.ge.s32 	%p1, %r1, %r11;
	@%p1 bra 	$L__BB0_9;
	add.s32 	%r3, %r2, -1;
	setp.lt.s32 	%p2, %r2, 2;
	@%p2 bra 	$L__BB0_8;
	mul.lo.s32 	%r17, %r2, %r1;
	mul.wide.s32 	%rd6, %r17, 4;
	add.s64 	%rd2, %rd1, %rd6;
	shr.u32 	%r18, %r2, 31;
	add.s32 	%r19, %r2, %r18;
	shl.b32 	%r20, %r19, 1;
	and.b32  	%r21, %r20, -4;
	cvt.u64.u32 	%rd7, %r21;
	add.s64 	%rd3, %rd2, %rd7;
	add.s32 	%r22, %r2, -2;
	and.b32  	%r4, %r3, 3;
	setp.lt.u32 	%p3, %r22, 3;
	@%p3 bra 	$L__BB0_5;
	and.b32  	%r23, %r3, -4;
	neg.s32 	%r25, %r23;
$L__BB0_4:
	ld.global.f32 	%f1, [%rd2];
	ld.global.f32 	%f2, [%rd3];
	add.f32 	%f3, %f1, %f2;
	st.global.f32 	[%rd2], %f3;
	bar.sync 	0;
	ld.global.f32 	%f4, [%rd2];
	ld.global.f32 	%f5, [%rd3];
	add.f32 	%f6, %f4, %f5;
	st.global.f32 	[%rd2], %f6;
	bar.sync 	0;
	ld.global.f32 	%f7, [%rd2];
	ld.global.f32 	%f8, [%rd3];
	add.f32 	%f9, %f7, %f8;
	st.global.f32 	[%rd2], %f9;
	bar.sync 	0;
	ld.global.f32 	%f10, [%rd2];
	ld.global.f32 	%f11, [%rd3];
	add.f32 	%f12, %f10, %f11;
	st.global.f32 	[%rd2], %f12;
	bar.sync 	0;
	add.s32 	%r25, %r25, 4;
	setp.ne.s32 	%p4, %r25, 0;
	@%p4 bra 	$L__BB0_4;
$L__BB0_5:
	setp.eq.s32 	%p5, %r4, 0;
	@%p5 bra 	$L__BB0_8;
	neg.s32 	%r26, %r4;
$L__BB0_7:
	.pragma "nounroll";
	ld.global.f32 	%f13, [%rd2];
	ld.global.f32 	%f14, [%rd3];
	add.f32 	%f15, %f13, %f14;
	st.global.f32 	[%rd2], %f15;
	bar.sync 	0;
	add.s32 	%r26, %r26, 1;
	setp.ne.s32 	%p6, %r26, 0;
	@%p6 bra 	$L__BB0_7;
$L__BB0_8:
	mul.lo.s32 	%r24, %r2, %r1;
	mul.wide.s32 	%rd8, %r24, 4;
	add.s64 	%rd9, %rd1, %rd8;
	ld.global.f32 	%f16, [%rd9];
	cvta.to.global.u64 	%rd10, %rd4;
	st.global.f32 	[%rd10], %f16;
$L__BB0_9:
	ret;

}


// ===== COMPILED SASS (sm_100) =====

	.target	sm_100

	.elftype	@"ET_EXEC"


//--------------------- .note.nv.tkinfo           --------------------------
	.section	.note.nv.tkinfo,"",@"SHT_NOTE"
	.sectionflags	@"SHF_NOTE_NV_TKINFO"
	.tkinfo
        /*0018*/ 	.word	0x00000002
        /*0030*/ 	.string	""
        /*0030*/ 	.string	"ptxas"
        /*0030*/ 	.string	"Cuda compilation tools, release 13.0, V13.0.88"
        /*0030*/ 	.string	"Build cuda_13.0.r13.0/compiler.36424714_0"
        /*0030*/ 	.string	"-arch sm_100 -m 64 "



//--------------------- .note.nv.cuinfo           --------------------------
	.section	.note.nv.cuinfo,"",@"SHT_NOTE"
	.sectionflags	@"SHF_NOTE_NV_CUINFO"
        /*0018*/ 	.short	0x0002
        /*001a*/ 	.short	0x0064
        /*001c*/ 	.short	0x0082
	.zero		2


//--------------------- .nv.info                  --------------------------
	.section	.nv.info,"",@"SHT_CUDA_INFO"
	.align	4


	//----- nvinfo : EIATTR_REGCOUNT
	.align		4
        /*0000*/ 	.byte	0x04, 0x2f
        /*0002*/ 	.short	(.L_1 - .L_0)
	.align		4
.L_0:
        /*0004*/ 	.word	index@(_Z16reduction_KerneliPfS_)
        /*0008*/ 	.word	0x00000010


	//----- nvinfo : EIATTR_FRAME_SIZE
	.align		4
.L_1:
        /*000c*/ 	.byte	0x04, 0x11
        /*000e*/ 	.short	(.L_3 - .L_2)
	.align		4
.L_2:
        /*0010*/ 	.word	index@(_Z16reduction_KerneliPfS_)
        /*0014*/ 	.word	0x00000000


	//----- nvinfo : EIATTR_MIN_STACK_SIZE
	.align		4
.L_3:
        /*0018*/ 	.byte	0x04, 0x12
        /*001a*/ 	.short	(.L_5 - .L_4)
	.align		4
.L_4:
        /*001c*/ 	.word	index@(_Z16reduction_KerneliPfS_)
        /*0020*/ 	.word	0x00000000
.L_5:


//--------------------- .nv.compat                --------------------------
	.section	.nv.compat,"",@"SHT_CUDA_COMPAT_INFO"
	.align	4
        /*0000*/ 	.byte	0x02, 0x09, 0x00, 0x00, 0x02, 0x02, 0x01, 0x00, 0x02, 0x05, 0x05, 0x00, 0x03, 0x07, 0x01, 0x01
        /*0010*/ 	.byte	0x02, 0x03, 0x00, 0x00, 0x02, 0x06, 0x01, 0x00, 0x04, 0x0b, 0x08, 0x00, 0x09, 0x00, 0x00, 0x00
        /*0020*/ 	.byte	0x00, 0x00, 0x00, 0x00


//--------------------- .nv.info._Z16reduction_KerneliPfS_ --------------------------
	.section	.nv.info._Z16reduction_KerneliPfS_,"",@"SHT_CUDA_INFO"
	.sectionflags	@""
	.align	4


	//----- nvinfo : EIATTR_CUDA_API_VERSION
	.align		4
        /*0000*/ 	.byte	0x04, 0x37
        /*0002*/ 	.short	(.L_7 - .L_6)
.L_6:
        /*0004*/ 	.word	0x00000082


	//----- nvinfo : EIATTR_KPARAM_INFO
	.align		4
.L_7:
        /*0008*/ 	.byte	0x04, 0x17
        /*000a*/ 	.short	(.L_9 - .L_8)
.L_8:
        /*000c*/ 	.word	0x00000000
        /*0010*/ 	.short	0x0002
        /*0012*/ 	.short	0x0010
        /*0014*/ 	.byte	0x00, 0xf5, 0x21, 0x00


	//----- nvinfo : EIATTR_KPARAM_INFO
	.align		4
.L_9:
        /*0018*/ 	.byte	0x04, 0x17
        /*001a*/ 	.short	(.L_11 - .L_10)
.L_10:
        /*001c*/ 	.word	0x00000000
        /*0020*/ 	.short	0x0001
        /*0022*/ 	.short	0x0008
        /*0024*/ 	.byte	0x00, 0xf5, 0x21, 0x00


	//----- nvinfo : EIATTR_KPARAM_INFO
	.align		4
.L_11:
        /*0028*/ 	.byte	0x04, 0x17
        /*002a*/ 	.short	(.L_13 - .L_12)
.L_12:
        /*002c*/ 	.word	0x00000000
        /*0030*/ 	.short	0x0000
        /*0032*/ 	.short	0x0000
        /*0034*/ 	.byte	0x00, 0xf0, 0x11, 0x00


	//----- nvinfo : EIATTR_SPARSE_MMA_MASK
	.align		4
.L_13:
        /*0038*/ 	.byte	0x03, 0x50
        /*003a*/ 	.short	0x0000


	//----- nvinfo : EIATTR_MAXREG_COUNT
	.align		4
        /*003c*/ 	.byte	0x03, 0x1b
        /*003e*/ 	.short	0x00ff


	//----- nvinfo : EIATTR_NUM_BARRIERS
	.align		4
        /*0040*/ 	.byte	0x02, 0x4c
        /*0042*/ 	.byte	0x01
	.zero		1


	//----- nvinfo : EIATTR_MERCURY_ISA_VERSION
	.align		4
        /*0044*/ 	.byte	0x03, 0x5f
        /*0046*/ 	.short	0x0101


	//----- nvinfo : EIATTR_VRC_CTA_INIT_COUNT
	.align		4
        /*0048*/ 	.byte	0x02, 0x4a
	.zero		1
	.zero		1


	//----- nvinfo : EIATTR_EXIT_INSTR_OFFSETS
	.align		4
        /*004c*/ 	.byte	0x04, 0x1c
        /*004e*/ 	.short	(.L_15 - .L_14)


	//   ....[0]....
.L_14:
        /*0050*/ 	.word	0x000001a0


	//   ....[1]....
        /*0054*/ 	.word	0x00000df0


	//----- nvinfo : EIATTR_CBANK_PARAM_SIZE
	.align		4
.L_15:
        /*0058*/ 	.byte	0x03, 0x19
        /*005a*/ 	.short	0x0018


	//----- nvinfo : EIATTR_PARAM_CBANK
	.align		4
        /*005c*/ 	.byte	0x04, 0x0a
        /*005e*/ 	.short	(.L_17 - .L_16)
	.align		4
.L_16:
        /*0060*/ 	.word	index@(.nv.constant0._Z16reduction_KerneliPfS_)
        /*0064*/ 	.short	0x0380
        /*0066*/ 	.short	0x0018


	//----- nvinfo : EIATTR_SW_WAR
	.align		4
.L_17:
        /*0068*/ 	.byte	0x04, 0x36
        /*006a*/ 	.short	(.L_19 - .L_18)
.L_18:
        /*006c*/ 	.word	0x00000008
.L_19:


//--------------------- .nv.callgraph             --------------------------
	.section	.nv.callgraph,"",@"SHT_CUDA_CALLGRAPH"
	.align	4
	.sectionentsize	8
	.align		4
        /*0000*/ 	.word	0x00000000
	.align		4
        /*0004*/ 	.word	0xffffffff
	.align		4
        /*0008*/ 	.word	0x00000000
	.align		4
        /*000c*/ 	.word	0xfffffffe
	.align		4
        /*0010*/ 	.word	0x00000000
	.align		4
        /*0014*/ 	.word	0xfffffffd
	.align		4
        /*0018*/ 	.word	0x00000000
	.align		4
        /*001c*/ 	.word	0xfffffffc


//--------------------- .text._Z16reduction_KerneliPfS_ --------------------------
	.section	.text._Z16reduction_KerneliPfS_,"ax",@progbits
	.align	128
        .global         _Z16reduction_KerneliPfS_
        .type           _Z16reduction_KerneliPfS_,@function
        .size           _Z16reduction_KerneliPfS_,(.L_x_8 - _Z16reduction_KerneliPfS_)
        .other          _Z16reduction_KerneliPfS_,@"STO_CUDA_ENTRY STV_DEFAULT"
_Z16reduction_KerneliPfS_:
.text._Z16reduction_KerneliPfS_:
[----:B------:R-:W-:Y:S08]  /*0000*/  LDC R1, c[0x0][0x37c] ;  /* 0x0000df00ff017b82 */ /* 0x000ff00000000800 */
[----:B------:R-:W0:Y:S01]  /*0010*/  LDC R7, c[0x0][0x360] ;  /* 0x0000d800ff077b82 */ /* 0x000e220000000800 */
[----:B------:R-:W0:Y:S01]  /*0020*/  LDCU UR4, c[0x0][0x370] ;  /* 0x00006e00ff0477ac */ /* 0x000e220008000800 */
[----:B------:R-:W1:Y:S01]  /*0030*/  S2R R6, SR_TID.X ;  /* 0x0000000000067919 */ /* 0x000e620000002100 */
[----:B------:R-:W2:Y:S01]  /*0040*/  LDCU UR5, c[0x0][0x380] ;  /* 0x00007000ff0577ac */ /* 0x000ea20008000800 */
[----:B0-----:R-:W-:-:S04]  /*0050*/  IMAD R4, R7, UR4, RZ ;  /* 0x0000000407047c24 */ /* 0x001fc8000f8e02ff */
[----:B------:R-:W1:Y:S01]  /*0060*/  S2UR UR4, SR_CTAID.X ;  /* 0x00000000000479c3 */ /* 0x000e620000002500 */
[----:B------:R-:W0:Y:S01]  /*0070*/  I2F.U32.RP R5, R4 ;  /* 0x0000000400057306 */ /* 0x000e220000209000 */
[----:B------:R-:W-:Y:S02]  /*0080*/  IADD3 R9, PT, PT, RZ, -R4, RZ ;  /* 0x80000004ff097210 */ /* 0x000fe40007ffe0ff */
[----:B------:R-:W-:-:S05]  /*0090*/  ISETP.NE.U32.AND P2, PT, R4, RZ, PT ;  /* 0x000000ff0400720c */ /* 0x000fca0003f45070 */
[----:B0-----:R-:W0:Y:S01]  /*00a0*/  MUFU.RCP R5, R5 ;  /* 0x0000000500057308 */ /* 0x001e220000001000 */
[----:B-1----:R-:W-:-:S05]  /*00b0*/  IMAD R7, R7, UR4, R6 ;  /* 0x0000000407077c24 */ /* 0x002fca000f8e0206 */
[----:B--2---:R-:W-:Y:S02]  /*00c0*/  ISETP.GE.AND P3, PT, R7, UR5, PT ;  /* 0x0000000507007c0c */ /* 0x004fe4000bf66270 */
[----:B0-----:R-:W-:-:S04]  /*00d0*/  IADD3 R2, PT, PT, R5, 0xffffffe, RZ ;  /* 0x0ffffffe05027810 */ /* 0x001fc80007ffe0ff */
[----:B------:R0:W1:Y:S02]  /*00e0*/  F2I.FTZ.U32.TRUNC.NTZ R3, R2 ;  /* 0x0000000200037305 */ /* 0x000064000021f000 */
[----:B0-----:R-:W-:Y:S02]  /*00f0*/  HFMA2 R2, -RZ, RZ, 0, 0 ;  /* 0x00000000ff027431 */ /* 0x001fe400000001ff */
[----:B-1----:R-:W-:-:S04]  /*0100*/  IMAD R9, R9, R3, RZ ;  /* 0x0000000309097224 */ /* 0x002fc800078e02ff */
[----:B------:R-:W-:-:S06]  /*0110*/  IMAD.HI.U32 R0, R3, R9, R2 ;  /* 0x0000000903007227 */ /* 0x000fcc00078e0002 */
[----:B------:R-:W-:-:S05]  /*0120*/  IMAD.HI.U32 R0, R0, UR5, RZ ;  /* 0x0000000500007c27 */ /* 0x000fca000f8e00ff */
[----:B------:R-:W-:-:S05]  /*0130*/  IADD3 R3, PT, PT, -R0, RZ, RZ ;  /* 0x000000ff00037210 */ /* 0x000fca0007ffe1ff */
[----:B------:R-:W-:-:S05]  /*0140*/  IMAD R3, R4, R3, UR5 ;  /* 0x0000000504037e24 */ /* 0x000fca000f8e0203 */
[----:B------:R-:W-:-:S13]  /*0150*/  ISETP.GE.U32.AND P0, PT, R3, R4, PT ;  /* 0x000000040300720c */ /* 0x000fda0003f06070 */
[----:B------:R-:W-:Y:S02]  /*0160*/  @P0 IADD3 R3, PT, PT, -R4, R3, RZ ;  /* 0x0000000304030210 */ /* 0x000fe40007ffe1ff */
[----:B------:R-:W-:Y:S02]  /*0170*/  @P0 IADD3 R0, PT, PT, R0, 0x1, RZ ;  /* 0x0000000100000810 */ /* 0x000fe40007ffe0ff */
[----:B------:R-:W-:-:S13]  /*0180*/  ISETP.GE.U32.AND P1, PT, R3, R4, PT ;  /* 0x000000040300720c */ /* 0x000fda0003f26070 */
[----:B------:R-:W-:Y:S01]  /*0190*/  @P1 IADD3 R0, PT, PT, R0, 0x1, RZ ;  /* 0x0000000100001810 */ /* 0x000fe20007ffe0ff */
[----:B------:R-:W-:Y:S06]  /*01a0*/  @P3 EXIT ;  /* 0x000000000000394d */ /* 0x000fec0003800000 */
[----:B------:R-:W-:Y:S01]  /*01b0*/  @!P2 LOP3.LUT R0, RZ, R4, RZ, 0x33, !PT ;  /* 0x00000004ff00a212 */ /* 0x000fe200078e33ff */
[----:B------:R-:W0:Y:S03]  /*01c0*/  LDCU.64 UR4, c[0x0][0x358] ;  /* 0x00006b00ff0477ac */ /* 0x000e260008000a00 */
[----:B------:R-:W-:-:S13]  /*01d0*/  ISETP.GE.AND P0, PT, R0, 0x2, PT ;  /* 0x000000020000780c */ /* 0x000fda0003f06270 */
[----:B------:R-:W-:Y:S05]  /*01e0*/  @!P0 BRA `(.L_x_0) ;  /* 0x0000000800e88947 */ /* 0x000fea0003800000 */
[----:B------:R-:W1:Y:S01]  /*01f0*/  LDC.64 R2, c[0x0][0x388] ;  /* 0x0000e200ff027b82 */ /* 0x000e620000000a00 */
[C---:B------:R-:W-:Y:S01]  /*0200*/  IADD3 R6, PT, PT, R0.reuse, -0x2, RZ ;  /* 0xfffffffe00067810 */ /* 0x040fe20007ffe0ff */
[-C--:B------:R-:W-:Y:S01]  /*0210*/  IMAD R5, R7, R0.reuse, RZ ;  /* 0x0000000007057224 */ /* 0x080fe200078e02ff */
[----:B------:R-:W-:Y:S02]  /*0220*/  LEA.HI R4, R0, R0, RZ, 0x1 ;  /* 0x0000000000047211 */ /* 0x000fe400078f08ff */
[----:B------:R-:W-:Y:S02]  /*0230*/  ISETP.GE.U32.AND P0, PT, R6, 0x3, PT ;  /* 0x000000030600780c */ /* 0x000fe40003f06070 */
[----:B------:R-:W-:Y:S02]  /*0240*/  SHF.L.U32 R4, R4, 0x1, RZ ;  /* 0x0000000104047819 */ /* 0x000fe400000006ff */
[----:B------:R-:W-:-:S04]  /*0250*/  IADD3 R8, PT, PT, R0, -0x1, RZ ;  /* 0xffffffff00087810 */ /* 0x000fc80007ffe0ff */
[----:B------:R-:W-:Y:S01]  /*0260*/  LOP3.LUT R6, R8, 0x3, RZ, 0xc0, !PT ;  /* 0x0000000308067812 */ /* 0x000fe200078ec0ff */
[----:B-1----:R-:W-:Y:S01]  /*0270*/  IMAD.WIDE R2, R5, 0x4, R2 ;  /* 0x0000000405027825 */ /* 0x002fe200078e0202 */
[----:B------:R-:W-:-:S04]  /*0280*/  LOP3.LUT R5, R4, 0xfffffffc, RZ, 0xc0, !PT ;  /* 0xfffffffc04057812 */ /* 0x000fc800078ec0ff */
[----:B------:R-:W-:-:S04]  /*0290*/  IADD3 R4, P1, PT, R2, R5, RZ ;  /* 0x0000000502047210 */ /* 0x000fc80007f3e0ff */
[----:B------:R-:W-:Y:S01]  /*02a0*/  IADD3.X R5, PT, PT, RZ, R3, RZ, P1, !PT ;  /* 0x00000003ff057210 */ /* 0x000fe20000ffe4ff */
[----:B------:R-:W-:Y:S08]  /*02b0*/  @!P0 BRA `(.L_x_1) ;  /* 0x0000000800888947 */ /* 0x000ff00003800000 */
[----:B------:R-:W-:-:S04]  /*02c0*/  LOP3.LUT R8, R8, 0xfffffffc, RZ, 0xc0, !PT ;  /* 0xfffffffc08087812 */ /* 0x000fc800078ec0ff */
[----:B------:R-:W-:-:S04]  /*02d0*/  IADD3 R8, PT, PT, -R8, RZ, RZ ;  /* 0x000000ff08087210 */ /* 0x000fc80007ffe1ff */
[----:B------:R-:W-:-:S13]  /*02e0*/  ISETP.GE.AND P0, PT, R8, RZ, PT ;  /* 0x000000ff0800720c */ /* 0x000fda0003f06270 */
[----:B------:R-:W-:Y:S05]  /*02f0*/  @P0 BRA `(.L_x_2) ;  /* 0x00000008001c0947 */ /* 0x000fea0003800000 */
[----:B------:R-:W-:Y:S02]  /*0300*/  IADD3 R9, PT, PT, -R8, RZ, RZ ;  /* 0x000000ff08097210 */ /* 0x000fe40007ffe1ff */
[----:B------:R-:W-:Y:S02]  /*0310*/  PLOP3.LUT P0, PT, PT, PT, PT, 0x80, 0x8 ;  /* 0x000000000008781c */ /* 0x000fe40003f0f070 */
[----:B------:R-:W-:-:S13]  /*0320*/  ISETP.GT.AND P1, PT, R9, 0xc, PT ;  /* 0x0000000c0900780c */ /* 0x000fda0003f24270 */
[----:B------:R-:W-:Y:S05]  /*0330*/  @!P1 BRA `(.L_x_3) ;  /* 0x0000000400509947 */ /* 0x000fea0003800000 */
[----:B------:R-:W-:-:S13]  /*0340*/  PLOP3.LUT P0, PT, PT, PT, PT, 0x8, 0x80 ;  /* 0x000000000080781c */ /* 0x000fda0003f0e170 */
.L_x_4:
[----:B01----:R-:W2:Y:S04]  /*0350*/  LDG.E R9, desc[UR4][R2.64] ;  /* 0x0000000402097981 */ /* 0x003ea8000c1e1900 */
[----:B------:R-:W2:Y:S02]  /*0360*/  LDG.E R10, desc[UR4][R4.64] ;  /* 0x00000004040a7981 */ /* 0x000ea4000c1e1900 */
[----:B--2---:R-:W-:-:S05]  /*0370*/  FADD R9, R9, R10 ;  /* 0x0000000a09097221 */ /* 0x004fca0000000000 */
[----:B------:R0:W-:Y:S01]  /*0380*/  STG.E desc[UR4][R2.64], R9 ;  /* 0x0000000902007986 */ /* 0x0001e2000c101904 */
[----:B------:R-:W-:Y:S06]  /*0390*/  BAR.SYNC.DEFER_BLOCKING 0x0 ;  /* 0x0000000000007b1d */ /* 0x000fec0000010000 */
[----:B------:R-:W2:Y:S04]  /*03a0*/  LDG.E R10, desc[UR4][R2.64] ;  /* 0x00000004020a7981 */ /* 0x000ea8000c1e1900 */
        /* <DEDUP_REMOVED lines=9> */
[----:B0-----:R-:W3:Y:S04]  /*0440*/  LDG.E R9, desc[UR4][R2.64] ;  /* 0x0000000402097981 */ /* 0x001ee8000c1e1900 */
[----:B------:R-:W3:Y:S02]  /*0450*/  LDG.E R10, desc[UR4][R4.64] ;  /* 0x00000004040a7981 */ /* 0x000ee4000c1e1900 */
[----:B---3--:R-:W-:-:S05]  /*0460*/  FADD R9, R9, R10 ;  /* 0x0000000a09097221 */ /* 0x008fca0000000000 */
[----:B------:R0:W-:Y:S01]  /*0470*/  STG.E desc[UR4][R2.64], R9 ;  /* 0x0000000902007986 */ /* 0x0001e2000c101904 */
[----:B------:R-:W-:Y:S06]  /*0480*/  BAR.SYNC.DEFER_BLOCKING 0x0 ;  /* 0x0000000000007b1d */ /* 0x000fec0000010000 */
[----:B------:R-:W3:Y:S04]  /*0490*/  LDG.E R10, desc[UR4][R2.64] ;  /* 0x00000004020a7981 */ /* 0x000ee8000c1e1900 */
[----:B-1----:R-:W3:Y:S02]  /*04a0*/  LDG.E R11, desc[UR4][R4.64] ;  /* 0x00000004040b7981 */ /* 0x002ee4000c1e1900 */
[----:B---3--:R-:W-:-:S05]  /*04b0*/  FADD R11, R10, R11 ;  /* 0x0000000b0a0b7221 */ /* 0x008fca0000000000 */
[----:B------:R1:W-:Y:S01]  /*04c0*/  STG.E desc[UR4][R2.64], R11 ;  /* 0x0000000b02007986 */ /* 0x0003e2000c101904 */
[----:B------:R-:W-:Y:S06]  /*04d0*/  BAR.SYNC.DEFER_BLOCKING 0x0 ;  /* 0x0000000000007b1d */ /* 0x000fec0000010000 */
[----:B------:R-:W3:Y:S04]  /*04e0*/  LDG.E R10, desc[UR4][R2.64] ;  /* 0x00000004020a7981 */ /* 0x000ee8000c1e1900 */
[----:B--2---:R-:W3:Y:S02]  /*04f0*/  LDG.E R13, desc[UR4][R4.64] ;  /* 0x00000004040d7981 */ /* 0x004ee4000c1e1900 */
[----:B---3--:R-:W-:-:S05]  /*0500*/  FADD R13, R10, R13 ;  /* 0x0000000d0a0d7221 */ /* 0x008fca0000000000 */
        /* <DEDUP_REMOVED lines=47> */
[----:B0-----:R-:W2:Y:S04]  /*0800*/  LDG.E R9, desc[UR4][R2.64] ;  /* 0x0000000402097981 */ /* 0x001ea8000c1e1900 */
[----:B------:R-:W2:Y:S01]  /*0810*/  LDG.E R10, desc[UR4][R4.64] ;  /* 0x00000004040a7981 */ /* 0x000ea2000c1e1900 */
[----:B------:R-:W-:-:S04]  /*0820*/  IADD3 R8, PT, PT, R8, 0x10, RZ ;  /* 0x0000001008087810 */ /* 0x000fc80007ffe0ff */
[----:B------:R-:W-:Y:S01]  /*0830*/  ISETP.GE.AND P1, PT, R8, -0xc, PT ;  /* 0xfffffff40800780c */ /* 0x000fe20003f26270 */
[----:B--2---:R-:W-:-:S05]  /*0840*/  FADD R9, R9, R10 ;  /* 0x0000000a09097221 */ /* 0x004fca0000000000 */
[----:B------:R1:W-:Y:S01]  /*0850*/  STG.E desc[UR4][R2.64], R9 ;  /* 0x0000000902007986 */ /* 0x0003e2000c101904 */
[----:B------:R-:W-:Y:S06]  /*0860*/  BAR.SYNC.DEFER_BLOCKING 0x0 ;  /* 0x0000000000007b1d */ /* 0x000fec0000010000 */
[----:B------:R-:W-:Y:S05]  /*0870*/  @!P1 BRA `(.L_x_4) ;  /* 0xfffffff800b49947 */ /* 0x000fea000383ffff */
.L_x_3:
[----:B-1----:R-:W-:-:S04]  /*0880*/  IADD3 R9, PT, PT, -R8, RZ, RZ ;  /* 0x000000ff08097210 */ /* 0x002fc80007ffe1ff */
[----:B------:R-:W-:-:S13]  /*0890*/  ISETP.GT.AND P1, PT, R9, 0x4, PT ;  /* 0x000000040900780c */ /* 0x000fda0003f24270 */
[----:B------:R-:W-:Y:S05]  /*08a0*/  @!P1 BRA `(.L_x_5) ;  /* 0x0000000000a89947 */ /* 0x000fea0003800000 */
[----:B0-----:R-:W2:Y:S04]  /*08b0*/  LDG.E R9, desc[UR4][R2.64] ;  /* 0x0000000402097981 */ /* 0x001ea8000c1e1900 */
        /* <DEDUP_REMOVED lines=35> */
[----:B-1----:R-:W3:Y:S01]  /*0af0*/  LDG.E R11, desc[UR4][R4.64] ;  /* 0x00000004040b7981 */ /* 0x002ee2000c1e1900 */
[----:B------:R-:W-:-:S02]  /*0b00*/  PLOP3.LUT P0, PT, PT, PT, PT, 0x8, 0x80 ;  /* 0x000000000080781c */ /* 0x000fc40003f0e170 */
[----:B------:R-:W-:Y:S01]  /*0b10*/  IADD3 R8, PT, PT, R8, 0x8, RZ ;  /* 0x0000000808087810 */ /* 0x000fe20007ffe0ff */
[----:B---3--:R-:W-:-:S05]  /*0b20*/  FADD R11, R10, R11 ;  /* 0x0000000b0a0b7221 */ /* 0x008fca0000000000 */
[----:B------:R2:W-:Y:S01]  /*0b30*/  STG.E desc[UR4][R2.64], R11 ;  /* 0x0000000b02007986 */ /* 0x0005e2000c101904 */
[----:B------:R-:W-:Y:S06]  /*0b40*/  BAR.SYNC.DEFER_BLOCKING 0x0 ;  /* 0x0000000000007b1d */ /* 0x000fec0000010000 */
.L_x_5:
[----:B------:R-:W-:-:S13]  /*0b50*/  ISETP.NE.OR P0, PT, R8, RZ, P0 ;  /* 0x000000ff0800720c */ /* 0x000fda0000705670 */
[----:B------:R-:W-:Y:S05]  /*0b60*/  @!P0 BRA `(.L_x_1) ;  /* 0x00000000005c8947 */ /* 0x000fea0003800000 */
.L_x_2:
[----:B012---:R-:W2:Y:S04]  /*0b70*/  LDG.E R9, desc[UR4][R2.64] ;  /* 0x0000000402097981 */ /* 0x007ea8000c1e1900 */
        /* <DEDUP_REMOVED lines=14> */
[----:B0-----:R-:W2:Y:S04]  /*0c60*/  LDG.E R9, desc[UR4][R2.64] ;  /* 0x0000000402097981 */ /* 0x001ea8000c1e1900 */
[----:B------:R-:W2:Y:S01]  /*0c70*/  LDG.E R10, desc[UR4][R4.64] ;  /* 0x00000004040a7981 */ /* 0x000ea2000c1e1900 */
[----:B------:R-:W-:-:S04]  /*0c80*/  IADD3 R8, PT, PT, R8, 0x4, RZ ;  /* 0x0000000408087810 */ /* 0x000fc80007ffe0ff */
[----:B------:R-:W-:Y:S01]  /*0c90*/  ISETP.NE.AND P0, PT, R8, RZ, PT ;  /* 0x000000ff0800720c */ /* 0x000fe20003f05270 */
[----:B--2---:R-:W-:-:S05]  /*0ca0*/  FADD R9, R9, R10 ;  /* 0x0000000a09097221 */ /* 0x004fca0000000000 */
[----:B------:R1:W-:Y:S01]  /*0cb0*/  STG.E desc[UR4][R2.64], R9 ;  /* 0x0000000902007986 */ /* 0x0003e2000c101904 */
[----:B------:R-:W-:Y:S06]  /*0cc0*/  BAR.SYNC.DEFER_BLOCKING 0x0 ;  /* 0x0000000000007b1d */ /* 0x000fec0000010000 */
[----:B------:R-:W-:Y:S05]  /*0cd0*/  @P0 BRA `(.L_x_2) ;  /* 0xfffffffc00a40947 */ /* 0x000fea000383ffff */
.L_x_1:
[----:B------:R-:W-:-:S13]  /*0ce0*/  ISETP.NE.AND P0, PT, R6, RZ, PT ;  /* 0x000000ff0600720c */ /* 0x000fda0003f05270 */
[----:B------:R-:W-:Y:S05]  /*0cf0*/  @!P0 BRA `(.L_x_0) ;  /* 0x0000000000248947 */ /* 0x000fea0003800000 */
[----:B------:R-:W-:-:S07]  /*0d00*/  IADD3 R6, PT, PT, -R6, RZ, RZ ;  /* 0x000000ff06067210 */ /* 0x000fce0007ffe1ff */
.L_x_6:
[----:B0--3--:R-:W3:Y:S04]  /*0d10*/  LDG.E R8, desc[UR4][R2.64] ;  /* 0x0000000402087981 */ /* 0x009ee8000c1e1900 */
[----:B-12---:R-:W3:Y:S01]  /*0d20*/  LDG.E R9, desc[UR4][R4.64] ;  /* 0x0000000404097981 */ /* 0x006ee2000c1e1900 */
[----:B------:R-:W-:-:S04]  /*0d30*/  IADD3 R6, PT, PT, R6, 0x1, RZ ;  /* 0x0000000106067810 */ /* 0x000fc80007ffe0ff */
[----:B------:R-:W-:Y:S01]  /*0d40*/  ISETP.NE.AND P0, PT, R6, RZ, PT ;  /* 0x000000ff0600720c */ /* 0x000fe20003f05270 */
[----:B---3--:R-:W-:-:S05]  /*0d50*/  FADD R9, R8, R9 ;  /* 0x0000000908097221 */ /* 0x008fca0000000000 */
[----:B------:R3:W-:Y:S01]  /*0d60*/  STG.E desc[UR4][R2.64], R9 ;  /* 0x0000000902007986 */ /* 0x0007e2000c101904 */
[----:B------:R-:W-:Y:S06]  /*0d70*/  BAR.SYNC.DEFER_BLOCKING 0x0 ;  /* 0x0000000000007b1d */ /* 0x000fec0000010000 */
[----:B------:R-:W-:Y:S05]  /*0d80*/  @P0 BRA `(.L_x_6) ;  /* 0xfffffffc00e00947 */ /* 0x000fea000383ffff */
.L_x_0:
[----:B-123--:R-:W1:Y:S01]  /*0d90*/  LDC.64 R2, c[0x0][0x388] ;  /* 0x0000e200ff027b82 */ /* 0x00ee620000000a00 */
[----:B------:R-:W-:-:S04]  /*0da0*/  IMAD R5, R7, R0, RZ ;  /* 0x0000000007057224 */ /* 0x000fc800078e02ff */
[----:B-1----:R-:W-:-:S06]  /*0db0*/  IMAD.WIDE R4, R5, 0x4, R2 ;  /* 0x0000000405047825 */ /* 0x002fcc00078e0202 */
[----:B0-----:R-:W2:Y:S01]  /*0dc0*/  LDG.E R5, desc[UR4][R4.64] ;  /* 0x0000000404057981 */ /* 0x001ea2000c1e1900 */
[----:B------:R-:W2:Y:S03]  /*0dd0*/  LDC.64 R2, c[0x0][0x390] ;  /* 0x0000e400ff027b82 */ /* 0x000ea60000000a00 */
[----:B--2---:R-:W-:Y:S01]  /*0de0*/  STG.E desc[UR4][R2.64], R5 ;  /* 0x0000000502007986 */ /* 0x004fe2000c101904 */
[----:B------:R-:W-:Y:S05]  /*0df0*/  EXIT ;  /* 0x000000000000794d */ /* 0x000fea0003800000 */
.L_x_7:
[----:B------:R-:W-:-:S00]  /*0e00*/  BRA `(.L_x_7) ;  /* 0xfffffffc00fc7947 */ /* 0x000fc0000383ffff */
[----:B------:R-:W-:-:S00]  /*0e10*/  NOP ;  /* 0x0000000000007918 */ /* 0x000fc00000000000 */
        /* <DEDUP_REMOVED lines=14> */
.L_x_8:


//--------------------- .nv.shared.reserved.0     --------------------------
	.section	.nv.shared.reserved.0,"aw",@nobits
	.weak		__nv_reservedSMEM_offset_0_alias
	.size		__nv_reservedSMEM_offset_0_alias, 0, 64
	.other		__nv_reservedSMEM_offset_0_alias,@"STO_CUDA_RESERVED_SHARED STV_DEFAULT"
__nv_reservedSMEM_offset_0_alias:
	.zero		0
	.zero		64


//--------------------- .nv.constant0._Z16reduction_KerneliPfS_ --------------------------
	.section	.nv.constant0._Z16reduction_KerneliPfS_,"a",@progbits
	.sectionflags	@""
	.align	4
.nv.constant0._Z16reduction_KerneliPfS_:
	.zero		920


//--------------------- SYMBOLS --------------------------

	.type		.nv.reservedSmem.offset0,@object
	.size		.nv.reservedSmem.offset0,0x4
